//
// Generated by NVIDIA NVVM Compiler
//
// Compiler Build ID: CL-36424714
// Cuda compilation tools, release 13.0, V13.0.88
// Based on NVVM 20.0.0
//

.version 9.0
.target sm_100
.address_size 64

	// .globl	_Z8onetotenv
.extern .func  (.param .b32 func_retval0) vprintf
(
	.param .b64 vprintf_param_0,
	.param .b64 vprintf_param_1
)
;
// _ZZ8onetotenvE1n has been demoted
// _ZZ9onetoten4vE1n has been demoted
.global .align 4 .u32 n;
// _ZZ9onetoten2vE1n has been demoted
// _ZZ9onetoten1vE1n has been demoted
.global .align 1 .b8 $str[8] = {37, 100, 58, 32, 37, 100, 10};

.visible .entry _Z8onetotenv()
{
	.local .align 8 .b8 	__local_depot0[8];
	.reg .b64 	%SP;
	.reg .b64 	%SPL;
	.reg .pred 	%p<4>;
	.reg .b32 	%r<13>;
	.reg .b64 	%rd<6>;
	// demoted variable
	.shared .align 4 .u32 _ZZ8onetotenvE1n;
	mov.u64 	%SPL, __local_depot0;
	cvta.local.u64 	%SP, %SPL;
	mov.b32 	%r3, 0;
	st.shared.u32 	[_ZZ8onetotenvE1n], %r3;
	bar.sync 	0;
	ld.shared.u32 	%r4, [_ZZ8onetotenvE1n];
	setp.gt.u32 	%p1, %r4, 9;
	@%p1 bra 	$L__BB0_5;
	mov.u32 	%r1, %tid.x;
	add.u64 	%rd2, %SP, 0;
	add.u64 	%rd1, %SPL, 0;
	mov.u64 	%rd3, $str;
$L__BB0_2:
	atom.shared.inc.u32 	%r2, [_ZZ8onetotenvE1n], 100;
	mul.hi.s32 	%r5, %r2, 1431655766;
	shr.u32 	%r6, %r5, 31;
	add.s32 	%r7, %r5, %r6;
	mul.lo.s32 	%r8, %r7, 3;
	sub.s32 	%r9, %r2, %r8;
	setp.ne.s32 	%p2, %r9, %r1;
	@%p2 bra 	$L__BB0_4;
	st.local.v2.u32 	[%rd1], {%r1, %r2};
	cvta.global.u64 	%rd4, %rd3;
	{ // callseq 0, 0
	.param .b64 param0;
	st.param.b64 	[param0], %rd4;
	.param .b64 param1;
	st.param.b64 	[param1], %rd2;
	.param .b32 retval0;
	call.uni (retval0), 
	vprintf, 
	(
	param0, 
	param1
	);
	ld.param.b32 	%r10, [retval0];
	} // callseq 0
$L__BB0_4:
	ld.shared.u32 	%r12, [_ZZ8onetotenvE1n];
	setp.lt.u32 	%p3, %r12, 10;
	@%p3 bra 	$L__BB0_2;
$L__BB0_5:
	ret;

}
	// .globl	_Z9onetoten4v
.visible .entry _Z9onetoten4v()
{
	.local .align 8 .b8 	__local_depot1[8];
	.reg .b64 	%SP;
	.reg .b64 	%SPL;
	.reg .pred 	%p<4>;
	.reg .b32 	%r<13>;
	.reg .b64 	%rd<6>;
	// demoted variable
	.shared .align 4 .u32 _ZZ9onetoten4vE1n;
	mov.u64 	%SPL, __local_depot1;
	cvta.local.u64 	%SP, %SPL;
	mov.b32 	%r3, 0;
	st.shared.u32 	[_ZZ9onetoten4vE1n], %r3;
	bar.sync 	0;
	ld.shared.u32 	%r4, [_ZZ9onetoten4vE1n];
	setp.gt.u32 	%p1, %r4, 9;
	@%p1 bra 	$L__BB1_5;
	mov.u32 	%r1, %tid.x;
	add.u64 	%rd2, %SP, 0;
	add.u64 	%rd1, %SPL, 0;
	mov.u64 	%rd3, $str;
$L__BB1_2:
	atom.shared.inc.u32 	%r2, [_ZZ9onetoten4vE1n], 100;
	mul.hi.s32 	%r5, %r2, 1431655766;
	shr.u32 	%r6, %r5, 31;
	add.s32 	%r7, %r5, %r6;
	mul.lo.s32 	%r8, %r7, 3;
	sub.s32 	%r9, %r2, %r8;
	setp.ne.s32 	%p2, %r9, %r1;
	@%p2 bra 	$L__BB1_4;
	st.local.v2.u32 	[%rd1], {%r1, %r2};
	cvta.global.u64 	%rd4, %rd3;
	{ // callseq 1, 0
	.param .b64 param0;
	st.param.b64 	[param0], %rd4;
	.param .b64 param1;
	st.param.b64 	[param1], %rd2;
	.param .b32 retval0;
	call.uni (retval0), 
	vprintf, 
	(
	param0, 
	param1
	);
	ld.param.b32 	%r10, [retval0];
	} // callseq 1
$L__BB1_4:
	ld.shared.u32 	%r12, [_ZZ9onetoten4vE1n];
	setp.lt.u32 	%p3, %r12, 10;
	@%p3 bra 	$L__BB1_2;
$L__BB1_5:
	ret;

}
	// .globl	_Z9onetoten3v
.visible .entry _Z9onetoten3v()
{
	.local .align 8 .b8 	__local_depot2[8];
	.reg .b64 	%SP;
	.reg .b64 	%SPL;
	.reg .pred 	%p<4>;
	.reg .b32 	%r<16>;
	.reg .b64 	%rd<6>;

	mov.u64 	%SPL, __local_depot2;
	cvta.local.u64 	%SP, %SPL;
	mov.b32 	%r2, 0;
	st.volatile.global.u32 	[n], %r2;
	bar.sync 	0;
	ld.volatile.global.u32 	%r3, [n];
	setp.gt.s32 	%p1, %r3, 9;
	@%p1 bra 	$L__BB2_5;
	mov.u32 	%r1, %tid.x;
	add.u64 	%rd2, %SP, 0;
	add.u64 	%rd1, %SPL, 0;
	mov.u64 	%rd3, $str;
$L__BB2_2:
	ld.volatile.global.u32 	%r4, [n];
	mul.hi.s32 	%r5, %r4, 1431655766;
	shr.u32 	%r6, %r5, 31;
	add.s32 	%r7, %r5, %r6;
	mul.lo.s32 	%r8, %r7, 3;
	sub.s32 	%r9, %r4, %r8;
	setp.ne.s32 	%p2, %r9, %r1;
	@%p2 bra 	$L__BB2_4;
	ld.volatile.global.u32 	%r10, [n];
	st.local.v2.u32 	[%rd1], {%r1, %r10};
	cvta.global.u64 	%rd4, %rd3;
	{ // callseq 2, 0
	.param .b64 param0;
	st.param.b64 	[param0], %rd4;
	.param .b64 param1;
	st.param.b64 	[param1], %rd2;
	.param .b32 retval0;
	call.uni (retval0), 
	vprintf, 
	(
	param0, 
	param1
	);
	ld.param.b32 	%r11, [retval0];
	} // callseq 2
	ld.volatile.global.u32 	%r13, [n];
	add.s32 	%r14, %r13, 1;
	st.volatile.global.u32 	[n], %r14;
$L__BB2_4:
	ld.volatile.global.u32 	%r15, [n];
	setp.lt.s32 	%p3, %r15, 10;
	@%p3 bra 	$L__BB2_2;
$L__BB2_5:
	ret;

}
	// .globl	_Z9onetoten2v
.visible .entry _Z9onetoten2v()
{
	.local .align 8 .b8 	__local_depot3[8];
	.reg .b64 	%SP;
	.reg .b64 	%SPL;
	.reg .pred 	%p<4>;
	.reg .b32 	%r<16>;
	.reg .b64 	%rd<6>;
	// demoted variable
	.shared .align 4 .u32 _ZZ9onetoten2vE1n;
	mov.u64 	%SPL, __local_depot3;
	cvta.local.u64 	%SP, %SPL;
	mov.b32 	%r2, 0;
	st.volatile.shared.u32 	[_ZZ9onetoten2vE1n], %r2;
	bar.sync 	0;
	ld.volatile.shared.u32 	%r3, [_ZZ9onetoten2vE1n];
	setp.gt.s32 	%p1, %r3, 9;
	@%p1 bra 	$L__BB3_5;
	mov.u32 	%r1, %tid.x;
	add.u64 	%rd2, %SP, 0;
	add.u64 	%rd1, %SPL, 0;
	mov.u64 	%rd3, $str;
$L__BB3_2:
	ld.volatile.shared.u32 	%r4, [_ZZ9onetoten2vE1n];
	mul.hi.s32 	%r5, %r4, 1431655766;
	shr.u32 	%r6, %r5, 31;
	add.s32 	%r7, %r5, %r6;
	mul.lo.s32 	%r8, %r7, 3;
	sub.s32 	%r9, %r4, %r8;
	setp.ne.s32 	%p2, %r9, %r1;
	@%p2 bra 	$L__BB3_4;
	ld.volatile.shared.u32 	%r10, [_ZZ9onetoten2vE1n];
	st.local.v2.u32 	[%rd1], {%r1, %r10};
	cvta.global.u64 	%rd4, %rd3;
	{ // callseq 3, 0
	.param .b64 param0;
	st.param.b64 	[param0], %rd4;
	.param .b64 param1;
	st.param.b64 	[param1], %rd2;
	.param .b32 retval0;
	call.uni (retval0), 
	vprintf, 
	(
	param0, 
	param1
	);
	ld.param.b32 	%r11, [retval0];
	} // callseq 3
	ld.volatile.shared.u32 	%r13, [_ZZ9onetoten2vE1n];
	add.s32 	%r14, %r13, 1;
	st.volatile.shared.u32 	[_ZZ9onetoten2vE1n], %r14;
$L__BB3_4:
	ld.volatile.shared.u32 	%r15, [_ZZ9onetoten2vE1n];
	setp.lt.s32 	%p3, %r15, 10;
	@%p3 bra 	$L__BB3_2;
$L__BB3_5:
	ret;

}
	// .globl	_Z9onetoten1v
.visible .entry _Z9onetoten1v()
{
	.local .align 8 .b8 	__local_depot4[8];
	.reg .b64 	%SP;
	.reg .b64 	%SPL;
	.reg .pred 	%p<4>;
	.reg .b32 	%r<16>;
	.reg .b64 	%rd<6>;
	// demoted variable
	.shared .align 4 .u32 _ZZ9onetoten1vE1n;
	mov.u64 	%SPL, __local_depot4;
	cvta.local.u64 	%SP, %SPL;
	mov.b32 	%r5, 0;
	st.shared.u32 	[_ZZ9onetoten1vE1n], %r5;
	bar.sync 	0;
	ld.shared.u32 	%r15, [_ZZ9onetoten1vE1n];
	setp.gt.s32 	%p1, %r15, 9;
	@%p1 bra 	$L__BB4_5;
	mov.u32 	%r2, %tid.x;
	add.u64 	%rd2, %SP, 0;
	add.u64 	%rd1, %SPL, 0;
	mov.u64 	%rd3, $str;
$L__BB4_2:
	mul.hi.s32 	%r6, %r15, 1431655766;
	shr.u32 	%r7, %r6, 31;
	add.s32 	%r8, %r6, %r7;
	mul.lo.s32 	%r9, %r8, 3;
	sub.s32 	%r10, %r15, %r9;
	setp.ne.s32 	%p2, %r10, %r2;
	@%p2 bra 	$L__BB4_4;
	st.local.v2.u32 	[%rd1], {%r2, %r15};
	cvta.global.u64 	%rd4, %rd3;
	{ // callseq 4, 0
	.param .b64 param0;
	st.param.b64 	[param0], %rd4;
	.param .b64 param1;
	st.param.b64 	[param1], %rd2;
	.param .b32 retval0;
	call.uni (retval0), 
	vprintf, 
	(
	param0, 
	param1
	);
	ld.param.b32 	%r11, [retval0];
	} // callseq 4
	ld.shared.u32 	%r13, [_ZZ9onetoten1vE1n];
	add.s32 	%r14, %r13, 1;
	st.shared.u32 	[_ZZ9onetoten1vE1n], %r14;
$L__BB4_4:
	bar.sync 	0;
	ld.shared.u32 	%r15, [_ZZ9onetoten1vE1n];
	setp.lt.s32 	%p3, %r15, 10;
	@%p3 bra 	$L__BB4_2;
$L__BB4_5:
	ret;

}
	// .globl	_Z9onetoten0v
.visible .entry _Z9onetoten0v()
{
	.local .align 8 .b8 	__local_depot5[8];
	.reg .b64 	%SP;
	.reg .b64 	%SPL;
	.reg .pred 	%p<4>;
	.reg .b32 	%r<32>;
	.reg .b64 	%rd<12>;

	mov.u64 	%SPL, __local_depot5;
	cvta.local.u64 	%SP, %SPL;
	add.u64 	%rd2, %SP, 0;
	add.u64 	%rd1, %SPL, 0;
	mov.u32 	%r1, %tid.x;
	setp.eq.s32 	%p1, %r1, 2;
	@%p1 bra 	$L__BB5_5;
	setp.eq.s32 	%p2, %r1, 1;
	@%p2 bra 	$L__BB5_4;
	setp.ne.s32 	%p3, %r1, 0;
	@%p3 bra 	$L__BB5_6;
	mov.b32 	%r20, 0;
	st.local.v2.u32 	[%rd1], {%r20, %r20};
	mov.u64 	%rd9, $str;
	cvta.global.u64 	%rd10, %rd9;
	{ // callseq 11, 0
	.param .b64 param0;
	st.param.b64 	[param0], %rd10;
	.param .b64 param1;
	st.param.b64 	[param1], %rd2;
	.param .b32 retval0;
	call.uni (retval0), 
	vprintf, 
	(
	param0, 
	param1
	);
	ld.param.b32 	%r21, [retval0];
	} // callseq 11
	mov.b32 	%r23, 3;
	st.local.v2.u32 	[%rd1], {%r20, %r23};
	{ // callseq 12, 0
	.param .b64 param0;
	st.param.b64 	[param0], %rd10;
	.param .b64 param1;
	st.param.b64 	[param1], %rd2;
	.param .b32 retval0;
	call.uni (retval0), 
	vprintf, 
	(
	param0, 
	param1
	);
	ld.param.b32 	%r24, [retval0];
	} // callseq 12
	mov.b32 	%r26, 6;
	st.local.v2.u32 	[%rd1], {%r20, %r26};
	{ // callseq 13, 0
	.param .b64 param0;
	st.param.b64 	[param0], %rd10;
	.param .b64 param1;
	st.param.b64 	[param1], %rd2;
	.param .b32 retval0;
	call.uni (retval0), 
	vprintf, 
	(
	param0, 
	param1
	);
	ld.param.b32 	%r27, [retval0];
	} // callseq 13
	mov.b32 	%r29, 9;
	st.local.v2.u32 	[%rd1], {%r20, %r29};
	{ // callseq 14, 0
	.param .b64 param0;
	st.param.b64 	[param0], %rd10;
	.param .b64 param1;
	st.param.b64 	[param1], %rd2;
	.param .b32 retval0;
	call.uni (retval0), 
	vprintf, 
	(
	param0, 
	param1
	);
	ld.param.b32 	%r30, [retval0];
	} // callseq 14
	bra.uni 	$L__BB5_6;
$L__BB5_4:
	mov.b32 	%r11, 1;
	st.local.v2.u32 	[%rd1], {%r11, %r11};
	mov.u64 	%rd6, $str;
	cvta.global.u64 	%rd7, %rd6;
	{ // callseq 8, 0
	.param .b64 param0;
	st.param.b64 	[param0], %rd7;
	.param .b64 param1;
	st.param.b64 	[param1], %rd2;
	.param .b32 retval0;
	call.uni (retval0), 
	vprintf, 
	(
	param0, 
	param1
	);
	ld.param.b32 	%r12, [retval0];
	} // callseq 8
	mov.b32 	%r14, 4;
	st.local.v2.u32 	[%rd1], {%r11, %r14};
	{ // callseq 9, 0
	.param .b64 param0;
	st.param.b64 	[param0], %rd7;
	.param .b64 param1;
	st.param.b64 	[param1], %rd2;
	.param .b32 retval0;
	call.uni (retval0), 
	vprintf, 
	(
	param0, 
	param1
	);
	ld.param.b32 	%r15, [retval0];
	} // callseq 9
	mov.b32 	%r17, 7;
	st.local.v2.u32 	[%rd1], {%r11, %r17};
	{ // callseq 10, 0
	.param .b64 param0;
	st.param.b64 	[param0], %rd7;
	.param .b64 param1;
	st.param.b64 	[param1], %rd2;
	.param .b32 retval0;
	call.uni (retval0), 
	vprintf, 
	(
	param0, 
	param1
	);
	ld.param.b32 	%r18, [retval0];
	} // callseq 10
	bra.uni 	$L__BB5_6;
$L__BB5_5:
	mov.b32 	%r2, 2;
	st.local.v2.u32 	[%rd1], {%r2, %r2};
	mov.u64 	%rd3, $str;
	cvta.global.u64 	%rd4, %rd3;
	{ // callseq 5, 0
	.param .b64 param0;
	st.param.b64 	[param0], %rd4;
	.param .b64 param1;
	st.param.b64 	[param1], %rd2;
	.param .b32 retval0;
	call.uni (retval0), 
	vprintf, 
	(
	param0, 
	param1
	);
	ld.param.b32 	%r3, [retval0];
	} // callseq 5
	mov.b32 	%r5, 5;
	st.local.v2.u32 	[%rd1], {%r2, %r5};
	{ // callseq 6, 0
	.param .b64 param0;
	st.param.b64 	[param0], %rd4;
	.param .b64 param1;
	st.param.b64 	[param1], %rd2;
	.param .b32 retval0;
	call.uni (retval0), 
	vprintf, 
	(
	param0, 
	param1
	);
	ld.param.b32 	%r6, [retval0];
	} // callseq 6
	mov.b32 	%r8, 8;
	st.local.v2.u32 	[%rd1], {%r2, %r8};
	{ // callseq 7, 0
	.param .b64 param0;
	st.param.b64 	[param0], %rd4;
	.param .b64 param1;
	st.param.b64 	[param1], %rd2;
	.param .b32 retval0;
	call.uni (retval0), 
	vprintf, 
	(
	param0, 
	param1
	);
	ld.param.b32 	%r9, [retval0];
	} // callseq 7
$L__BB5_6:
	ret;

}


// ===== COMPILED SASS (sm_100) =====

	.target	sm_100

	.elftype	@"ET_EXEC"


//--------------------- .note.nv.tkinfo           --------------------------
	.section	.note.nv.tkinfo,"",@"SHT_NOTE"
	.sectionflags	@"SHF_NOTE_NV_TKINFO"
	.tkinfo
        /*0018*/ 	.word	0x00000002
        /*0030*/ 	.string	""
        /*0030*/ 	.string	"ptxas"
        /*0030*/ 	.string	"Cuda compilation tools, release 13.0, V13.0.88"
        /*0030*/ 	.string	"Build cuda_13.0.r13.0/compiler.36424714_0"
        /*0030*/ 	.string	"-arch sm_100 -m 64 "



//--------------------- .note.nv.cuinfo           --------------------------
	.section	.note.nv.cuinfo,"",@"SHT_NOTE"
	.sectionflags	@"SHF_NOTE_NV_CUINFO"
        /*0018*/ 	.short	0x0002
        /*001a*/ 	.short	0x0064
        /*001c*/ 	.short	0x0082
	.zero		2


//--------------------- .nv.info                  --------------------------
	.section	.nv.info,"",@"SHT_CUDA_INFO"
	.align	4


	//----- nvinfo : EIATTR_REGCOUNT
	.align		4
        /*0000*/ 	.byte	0x04, 0x2f
        /*0002*/ 	.short	(.L_3 - .L_2)
	.align		4
.L_2:
        /*0004*/ 	.word	index@(_Z8onetotenv)
        /*0008*/ 	.word	0x00000018


	//----- nvinfo : EIATTR_FRAME_SIZE
	.align		4
.L_3:
        /*000c*/ 	.byte	0x04, 0x11
        /*000e*/ 	.short	(.L_5 - .L_4)
	.align		4
.L_4:
        /*0010*/ 	.word	index@(_Z8onetotenv)
        /*0014*/ 	.word	0x00000008


	//----- nvinfo : EIATTR_REGCOUNT
	.align		4
.L_5:
        /*0018*/ 	.byte	0x04, 0x2f
        /*001a*/ 	.short	(.L_7 - .L_6)
	.align		4
.L_6:
        /*001c*/ 	.word	index@(_Z9onetoten4v)
        /*0020*/ 	.word	0x00000018


	//----- nvinfo : EIATTR_FRAME_SIZE
	.align		4
.L_7:
        /*0024*/ 	.byte	0x04, 0x11
        /*0026*/ 	.short	(.L_9 - .L_8)
	.align		4
.L_8:
        /*0028*/ 	.word	index@(_Z9onetoten4v)
        /*002c*/ 	.word	0x00000008


	//----- nvinfo : EIATTR_REGCOUNT
	.align		4
.L_9:
        /*0030*/ 	.byte	0x04, 0x2f
        /*0032*/ 	.short	(.L_11 - .L_10)
	.align		4
.L_10:
        /*0034*/ 	.word	index@(_Z9onetoten3v)
        /*0038*/ 	.word	0x00000018


	//----- nvinfo : EIATTR_FRAME_SIZE
	.align		4
.L_11:
        /*003c*/ 	.byte	0x04, 0x11
        /*003e*/ 	.short	(.L_13 - .L_12)
	.align		4
.L_12:
        /*0040*/ 	.word	index@(_Z9onetoten3v)
        /*0044*/ 	.word	0x00000008


	//----- nvinfo : EIATTR_REGCOUNT
	.align		4
.L_13:
        /*0048*/ 	.byte	0x04, 0x2f
        /*004a*/ 	.short	(.L_15 - .L_14)
	.align		4
.L_14:
        /*004c*/ 	.word	index@(_Z9onetoten2v)
        /*0050*/ 	.word	0x00000018


	//----- nvinfo : EIATTR_FRAME_SIZE
	.align		4
.L_15:
        /*0054*/ 	.byte	0x04, 0x11
        /*0056*/ 	.short	(.L_17 - .L_16)
	.align		4
.L_16:
        /*0058*/ 	.word	index@(_Z9onetoten2v)
        /*005c*/ 	.word	0x00000008


	//----- nvinfo : EIATTR_REGCOUNT
	.align		4
.L_17:
        /*0060*/ 	.byte	0x04, 0x2f
        /*0062*/ 	.short	(.L_19 - .L_18)
	.align		4
.L_18:
        /*0064*/ 	.word	index@(_Z9onetoten1v)
        /*0068*/ 	.word	0x00000018


	//----- nvinfo : EIATTR_FRAME_SIZE
	.align		4
.L_19:
        /*006c*/ 	.byte	0x04, 0x11
        /*006e*/ 	.short	(.L_21 - .L_20)
	.align		4
.L_20:
        /*0070*/ 	.word	index@(_Z9onetoten1v)
        /*0074*/ 	.word	0x00000008


	//----- nvinfo : EIATTR_REGCOUNT
	.align		4
.L_21:
        /*0078*/ 	.byte	0x04, 0x2f
        /*007a*/ 	.short	(.L_23 - .L_22)
	.align		4
.L_22:
        /*007c*/ 	.word	index@(_Z9onetoten0v)
        /*0080*/ 	.word	0x00000018


	//----- nvinfo : EIATTR_FRAME_SIZE
	.align		4
.L_23:
        /*0084*/ 	.byte	0x04, 0x11
        /*0086*/ 	.short	(.L_25 - .L_24)
	.align		4
.L_24:
        /*0088*/ 	.word	index@(_Z9onetoten0v)
        /*008c*/ 	.word	0x00000008


	//----- nvinfo : EIATTR_MIN_STACK_SIZE
	.align		4
.L_25:
        /*0090*/ 	.byte	0x04, 0x12
        /*0092*/ 	.short	(.L_27 - .L_26)
	.align		4
.L_26:
        /*0094*/ 	.word	index@(_Z9onetoten0v)
        /*0098*/ 	.word	0x00000008


	//----- nvinfo : EIATTR_MIN_STACK_SIZE
	.align		4
.L_27:
        /*009c*/ 	.byte	0x04, 0x12
        /*009e*/ 	.short	(.L_29 - .L_28)
	.align		4
.L_28:
        /*00a0*/ 	.word	index@(_Z9onetoten1v)
        /*00a4*/ 	.word	0x00000008


	//----- nvinfo : EIATTR_MIN_STACK_SIZE
	.align		4
.L_29:
        /*00a8*/ 	.byte	0x04, 0x12
        /*00aa*/ 	.short	(.L_31 - .L_30)
	.align		4
.L_30:
        /*00ac*/ 	.word	index@(_Z9onetoten2v)
        /*00b0*/ 	.word	0x00000008


	//----- nvinfo : EIATTR_MIN_STACK_SIZE
	.align		4
.L_31:
        /*00b4*/ 	.byte	0x04, 0x12
        /*00b6*/ 	.short	(.L_33 - .L_32)
	.align		4
.L_32:
        /*00b8*/ 	.word	index@(_Z9onetoten3v)
        /*00bc*/ 	.word	0x00000008


	//----- nvinfo : EIATTR_MIN_STACK_SIZE
	.align		4
.L_33:
        /*00c0*/ 	.byte	0x04, 0x12
        /*00c2*/ 	.short	(.L_35 - .L_34)
	.align		4
.L_34:
        /*00c4*/ 	.word	index@(_Z9onetoten4v)
        /*00c8*/ 	.word	0x00000008


	//----- nvinfo : EIATTR_MIN_STACK_SIZE
	.align		4
.L_35:
        /*00cc*/ 	.byte	0x04, 0x12
        /*00ce*/ 	.short	(.L_37 - .L_36)
	.align		4
.L_36:
        /*00d0*/ 	.word	index@(_Z8onetotenv)
        /*00d4*/ 	.word	0x00000008
.L_37:


//--------------------- .nv.compat                --------------------------
	.section	.nv.compat,"",@"SHT_CUDA_COMPAT_INFO"
	.align	4
        /*0000*/ 	.byte	0x02, 0x09, 0x00, 0x00, 0x02, 0x02, 0x01, 0x00, 0x02, 0x05, 0x05, 0x00, 0x03, 0x07, 0x01, 0x01
        /*0010*/ 	.byte	0x02, 0x03, 0x00, 0x00, 0x02, 0x06, 0x01, 0x00, 0x04, 0x0b, 0x08, 0x00, 0x09, 0x00, 0x00, 0x00
        /*0020*/ 	.byte	0x00, 0x00, 0x00, 0x00


//--------------------- .nv.info._Z9onetoten0v    --------------------------
	.section	.nv.info._Z9onetoten0v,"",@"SHT_CUDA_INFO"
	.sectionflags	@""
	.align	4


	//----- nvinfo : EIATTR_CUDA_API_VERSION
	.align		4
        /*0000*/ 	.byte	0x04, 0x37
        /*0002*/ 	.short	(.L_39 - .L_38)
.L_38:
        /*0004*/ 	.word	0x00000082


	//----- nvinfo : EIATTR_SPARSE_MMA_MASK
	.align		4
.L_39:
        /*0008*/ 	.byte	0x03, 0x50
        /*000a*/ 	.short	0x0000


	//----- nvinfo : EIATTR_MAXREG_COUNT
	.align		4
        /*000c*/ 	.byte	0x03, 0x1b
        /*000e*/ 	.short	0x00ff


	//----- nvinfo : EIATTR_EXTERNS
	.align		4
        /*0010*/ 	.byte	0x04, 0x0f
        /*0012*/ 	.short	(.L_41 - .L_40)


	//   ....[0]....
	.align		4
.L_40:
        /*0014*/ 	.word	index@(vprintf)


	//----- nvinfo : EIATTR_MERCURY_ISA_VERSION
	.align		4
.L_41:
        /*0018*/ 	.byte	0x03, 0x5f
        /*001a*/ 	.short	0x0101


	//----- nvinfo : EIATTR_VRC_CTA_INIT_COUNT
	.align		4
        /*001c*/ 	.byte	0x02, 0x4a
	.zero		1
	.zero		1


	//----- nvinfo : EIATTR_SYSCALL_OFFSETS
	.align		4
        /*0020*/ 	.byte	0x04, 0x46
        /*0022*/ 	.short	(.L_43 - .L_42)


	//   ....[0]....
.L_42:
        /*0024*/ 	.word	0x00000160


	//   ....[1]....
        /*0028*/ 	.word	0x00000210


	//   ....[2]....
        /*002c*/ 	.word	0x000002c0


	//   ....[3]....
        /*0030*/ 	.word	0x00000370


	//   ....[4]....
        /*0034*/ 	.word	0x00000440


	//   ....[5]....
        /*0038*/ 	.word	0x000004f0


	//   ....[6]....
        /*003c*/ 	.word	0x000005a0


	//   ....[7]....
        /*0040*/ 	.word	0x00000670


	//   ....[8]....
        /*0044*/ 	.word	0x00000720


	//   ....[9]....
        /*0048*/ 	.word	0x000007d0


	//----- nvinfo : EIATTR_EXIT_INSTR_OFFSETS
	.align		4
.L_43:
        /*004c*/ 	.byte	0x04, 0x1c
        /*004e*/ 	.short	(.L_45 - .L_44)


	//   ....[0]....
.L_44:
        /*0050*/ 	.word	0x000000c0


	//   ....[1]....
        /*0054*/ 	.word	0x00000380


	//   ....[2]....
        /*0058*/ 	.word	0x000005b0


	//   ....[3]....
        /*005c*/ 	.word	0x000007e0


	//----- nvinfo : EIATTR_CRS_STACK_SIZE
	.align		4
.L_45:
        /*0060*/ 	.byte	0x04, 0x1e
        /*0062*/ 	.short	(.L_47 - .L_46)
.L_46:
        /*0064*/ 	.word	0x00000000


	//----- nvinfo : EIATTR_SW_WAR
	.align		4
.L_47:
        /*0068*/ 	.byte	0x04, 0x36
        /*006a*/ 	.short	(.L_49 - .L_48)
.L_48:
        /*006c*/ 	.word	0x00000008
.L_49:


//--------------------- .nv.info._Z9onetoten1v    --------------------------
	.section	.nv.info._Z9onetoten1v,"",@"SHT_CUDA_INFO"
	.sectionflags	@""
	.align	4


	//----- nvinfo : EIATTR_CUDA_API_VERSION
	.align		4
        /*0000*/ 	.byte	0x04, 0x37
        /*0002*/ 	.short	(.L_51 - .L_50)
.L_50:
        /*0004*/ 	.word	0x00000082


	//----- nvinfo : EIATTR_SPARSE_MMA_MASK
	.align		4
.L_51:
        /*0008*/ 	.byte	0x03, 0x50
        /*000a*/ 	.short	0x0000


	//----- nvinfo : EIATTR_MAXREG_COUNT
	.align		4
        /*000c*/ 	.byte	0x03, 0x1b
        /*000e*/ 	.short	0x00ff


	//----- nvinfo : EIATTR_NUM_BARRIERS
	.align		4
        /*0010*/ 	.byte	0x02, 0x4c
        /*0012*/ 	.byte	0x01
	.zero		1


	//----- nvinfo : EIATTR_EXTERNS
	.align		4
        /*0014*/ 	.byte	0x04, 0x0f
        /*0016*/ 	.short	(.L_53 - .L_52)


	//   ....[0]....
	.align		4
.L_52:
        /*0018*/ 	.word	index@(vprintf)


	//----- nvinfo : EIATTR_MERCURY_ISA_VERSION
	.align		4
.L_53:
        /*001c*/ 	.byte	0x03, 0x5f
        /*001e*/ 	.short	0x0101


	//----- nvinfo : EIATTR_VRC_CTA_INIT_COUNT
	.align		4
        /*0020*/ 	.byte	0x02, 0x4a
	.zero		1
	.zero		1


	//----- nvinfo : EIATTR_SYSCALL_OFFSETS
	.align		4
        /*0024*/ 	.byte	0x04, 0x46
        /*0026*/ 	.short	(.L_55 - .L_54)


	//   ....[0]....
.L_54:
        /*0028*/ 	.word	0x000001d0


	//----- nvinfo : EIATTR_EXIT_INSTR_OFFSETS
	.align		4
.L_55:
        /*002c*/ 	.byte	0x04, 0x1c
        /*002e*/ 	.short	(.L_57 - .L_56)


	//   ....[0]....
.L_56:
        /*0030*/ 	.word	0x000000b0


	//   ....[1]....
        /*0034*/ 	.word	0x000002c0


	//----- nvinfo : EIATTR_CRS_STACK_SIZE
	.align		4
.L_57:
        /*0038*/ 	.byte	0x04, 0x1e
        /*003a*/ 	.short	(.L_59 - .L_58)
.L_58:
        /*003c*/ 	.word	0x00000000


	//----- nvinfo : EIATTR_SW_WAR
	.align		4
.L_59:
        /*0040*/ 	.byte	0x04, 0x36
        /*0042*/ 	.short	(.L_61 - .L_60)
.L_60:
        /*0044*/ 	.word	0x00000008
.L_61:


//--------------------- .nv.info._Z9onetoten2v    --------------------------
	.section	.nv.info._Z9onetoten2v,"",@"SHT_CUDA_INFO"
	.sectionflags	@""
	.align	4


	//----- nvinfo : EIATTR_CUDA_API_VERSION
	.align		4
        /*0000*/ 	.byte	0x04, 0x37
        /*0002*/ 	.short	(.L_63 - .L_62)
.L_62:
        /*0004*/ 	.word	0x00000082


	//----- nvinfo : EIATTR_SPARSE_MMA_MASK
	.align		4
.L_63:
        /*0008*/ 	.byte	0x03, 0x50
        /*000a*/ 	.short	0x0000


	//----- nvinfo : EIATTR_MAXREG_COUNT
	.align		4
        /*000c*/ 	.byte	0x03, 0x1b
        /*000e*/ 	.short	0x00ff


	//----- nvinfo : EIATTR_NUM_BARRIERS
	.align		4
        /*0010*/ 	.byte	0x02, 0x4c
        /*0012*/ 	.byte	0x01
	.zero		1


	//----- nvinfo : EIATTR_EXTERNS
	.align		4
        /*0014*/ 	.byte	0x04, 0x0f
        /*0016*/ 	.short	(.L_65 - .L_64)


	//   ....[0]....
	.align		4
.L_64:
        /*0018*/ 	.word	index@(vprintf)


	//----- nvinfo : EIATTR_MERCURY_ISA_VERSION
	.align		4
.L_65:
        /*001c*/ 	.byte	0x03, 0x5f
        /*001e*/ 	.short	0x0101


	//----- nvinfo : EIATTR_VRC_CTA_INIT_COUNT
	.align		4
        /*0020*/ 	.byte	0x02, 0x4a
	.zero		1
	.zero		1


	//----- nvinfo : EIATTR_SYSCALL_OFFSETS
	.align		4
        /*0024*/ 	.byte	0x04, 0x46
        /*0026*/ 	.short	(.L_67 - .L_66)


	//   ....[0]....
.L_66:
        /*0028*/ 	.word	0x00000250


	//----- nvinfo : EIATTR_EXIT_INSTR_OFFSETS
	.align		4
.L_67:
        /*002c*/ 	.byte	0x04, 0x1c
        /*002e*/ 	.short	(.L_69 - .L_68)


	//   ....[0]....
.L_68:
        /*0030*/ 	.word	0x000000b0


	//   ....[1]....
        /*0034*/ 	.word	0x00000310


	//----- nvinfo : EIATTR_CRS_STACK_SIZE
	.align		4
.L_69:
        /*0038*/ 	.byte	0x04, 0x1e
        /*003a*/ 	.short	(.L_71 - .L_70)
.L_70:
        /*003c*/ 	.word	0x00000000


	//----- nvinfo : EIATTR_SW_WAR
	.align		4
.L_71:
        /*0040*/ 	.byte	0x04, 0x36
        /*0042*/ 	.short	(.L_73 - .L_72)
.L_72:
        /*0044*/ 	.word	0x00000008
.L_73:


//--------------------- .nv.info._Z9onetoten3v    --------------------------
	.section	.nv.info._Z9onetoten3v,"",@"SHT_CUDA_INFO"
	.sectionflags	@""
	.align	4


	//----- nvinfo : EIATTR_CUDA_API_VERSION
	.align		4
        /*0000*/ 	.byte	0x04, 0x37
        /*0002*/ 	.short	(.L_75 - .L_74)
.L_74:
        /*0004*/ 	.word	0x00000082


	//----- nvinfo : EIATTR_SPARSE_MMA_MASK
	.align		4
.L_75:
        /*0008*/ 	.byte	0x03, 0x50
        /*000a*/ 	.short	0x0000


	//----- nvinfo : EIATTR_MAXREG_COUNT
	.align		4
        /*000c*/ 	.byte	0x03, 0x1b
        /*000e*/ 	.short	0x00ff


	//----- nvinfo : EIATTR_NUM_BARRIERS
	.align		4
        /*0010*/ 	.byte	0x02, 0x4c
        /*0012*/ 	.byte	0x01
	.zero		1


	//----- nvinfo : EIATTR_EXTERNS
	.align		4
        /*0014*/ 	.byte	0x04, 0x0f
        /*0016*/ 	.short	(.L_77 - .L_76)


	//   ....[0]....
	.align		4
.L_76:
        /*0018*/ 	.word	index@(vprintf)


	//----- nvinfo : EIATTR_MERCURY_ISA_VERSION
	.align		4
.L_77:
        /*001c*/ 	.byte	0x03, 0x5f
        /*001e*/ 	.short	0x0101


	//----- nvinfo : EIATTR_VRC_CTA_INIT_COUNT
	.align		4
        /*0020*/ 	.byte	0x02, 0x4a
	.zero		1
	.zero		1


	//----- nvinfo : EIATTR_SYSCALL_OFFSETS
	.align		4
        /*0024*/ 	.byte	0x04, 0x46
        /*0026*/ 	.short	(.L_79 - .L_78)


	//   ....[0]....
.L_78:
        /*0028*/ 	.word	0x00000210


	//----- nvinfo : EIATTR_EXIT_INSTR_OFFSETS
	.align		4
.L_79:
        /*002c*/ 	.byte	0x04, 0x1c
        /*002e*/ 	.short	(.L_81 - .L_80)


	//   ....[0]....
.L_80:
        /*0030*/ 	.word	0x000000a0


	//   ....[1]....
        /*0034*/ 	.word	0x00000290


	//----- nvinfo : EIATTR_CRS_STACK_SIZE
	.align		4
.L_81:
        /*0038*/ 	.byte	0x04, 0x1e
        /*003a*/ 	.short	(.L_83 - .L_82)
.L_82:
        /*003c*/ 	.word	0x00000000


	//----- nvinfo : EIATTR_SW_WAR
	.align		4
.L_83:
        /*0040*/ 	.byte	0x04, 0x36
        /*0042*/ 	.short	(.L_85 - .L_84)
.L_84:
        /*0044*/ 	.word	0x00000008
.L_85:


//--------------------- .nv.info._Z9onetoten4v    --------------------------
	.section	.nv.info._Z9onetoten4v,"",@"SHT_CUDA_INFO"
	.sectionflags	@""
	.align	4


	//----- nvinfo : EIATTR_CUDA_API_VERSION
	.align		4
        /*0000*/ 	.byte	0x04, 0x37
        /*0002*/ 	.short	(.L_87 - .L_86)
.L_86:
        /*0004*/ 	.word	0x00000082


	//----- nvinfo : EIATTR_SPARSE_MMA_MASK
	.align		4
.L_87:
        /*0008*/ 	.byte	0x03, 0x50
        /*000a*/ 	.short	0x0000


	//----- nvinfo : EIATTR_MAXREG_COUNT
	.align		4
        /*000c*/ 	.byte	0x03, 0x1b
        /*000e*/ 	.short	0x00ff


	//----- nvinfo : EIATTR_NUM_BARRIERS
	.align		4
        /*0010*/ 	.byte	0x02, 0x4c
        /*0012*/ 	.byte	0x01
	.zero		1


	//----- nvinfo : EIATTR_EXTERNS
	.align		4
        /*0014*/ 	.byte	0x04, 0x0f
        /*0016*/ 	.short	(.L_89 - .L_88)


	//   ....[0]....
	.align		4
.L_88:
        /*0018*/ 	.word	index@(vprintf)


	//----- nvinfo : EIATTR_MERCURY_ISA_VERSION
	.align		4
.L_89:
        /*001c*/ 	.byte	0x03, 0x5f
        /*001e*/ 	.short	0x0101


	//----- nvinfo : EIATTR_VRC_CTA_INIT_COUNT
	.align		4
        /*0020*/ 	.byte	0x02, 0x4a
	.zero		1
	.zero		1


	//----- nvinfo : EIATTR_SYSCALL_OFFSETS
	.align		4
        /*0024*/ 	.byte	0x04, 0x46
        /*0026*/ 	.short	(.L_91 - .L_90)


	//   ....[0]....
.L_90:
        /*0028*/ 	.word	0x00000240


	//----- nvinfo : EIATTR_EXIT_INSTR_OFFSETS
	.align		4
.L_91:
        /*002c*/ 	.byte	0x04, 0x1c
        /*002e*/ 	.short	(.L_93 - .L_92)


	//   ....[0]....
.L_92:
        /*0030*/ 	.word	0x000000b0


	//   ....[1]....
        /*0034*/ 	.word	0x000002c0


	//----- nvinfo : EIATTR_CRS_STACK_SIZE
	.align		4
.L_93:
        /*0038*/ 	.byte	0x04, 0x1e
        /*003a*/ 	.short	(.L_95 - .L_94)
.L_94:
        /*003c*/ 	.word	0x00000000


	//----- nvinfo : EIATTR_SW_WAR
	.align		4
.L_95:
        /*0040*/ 	.byte	0x04, 0x36
        /*0042*/ 	.short	(.L_97 - .L_96)
.L_96:
        /*0044*/ 	.word	0x00000008
.L_97:


//--------------------- .nv.info._Z8onetotenv     --------------------------
	.section	.nv.info._Z8onetotenv,"",@"SHT_CUDA_INFO"
	.sectionflags	@""
	.align	4


	//----- nvinfo : EIATTR_CUDA_API_VERSION
	.align		4
        /*0000*/ 	.byte	0x04, 0x37
        /*0002*/ 	.short	(.L_99 - .L_98)
.L_98:
        /*0004*/ 	.word	0x00000082


	//----- nvinfo : EIATTR_SPARSE_MMA_MASK
	.align		4
.L_99:
        /*0008*/ 	.byte	0x03, 0x50
        /*000a*/ 	.short	0x0000


	//----- nvinfo : EIATTR_MAXREG_COUNT
	.align		4
        /*000c*/ 	.byte	0x03, 0x1b
        /*000e*/ 	.short	0x00ff


	//----- nvinfo : EIATTR_NUM_BARRIERS
	.align		4
        /*0010*/ 	.byte	0x02, 0x4c
        /*0012*/ 	.byte	0x01
	.zero		1


	//----- nvinfo : EIATTR_EXTERNS
	.align		4
        /*0014*/ 	.byte	0x04, 0x0f
        /*0016*/ 	.short	(.L_101 - .L_100)


	//   ....[0]....
	.align		4
.L_100:
        /*0018*/ 	.word	index@(vprintf)


	//----- nvinfo : EIATTR_MERCURY_ISA_VERSION
	.align		4
.L_101:
        /*001c*/ 	.byte	0x03, 0x5f
        /*001e*/ 	.short	0x0101


	//----- nvinfo : EIATTR_VRC_CTA_INIT_COUNT
	.align		4
        /*0020*/ 	.byte	0x02, 0x4a
	.zero		1
	.zero		1


	//----- nvinfo : EIATTR_SYSCALL_OFFSETS
	.align		4
        /*0024*/ 	.byte	0x04, 0x46
        /*0026*/ 	.short	(.L_103 - .L_102)


	//   ....[0]....
.L_102:
        /*0028*/ 	.word	0x00000240


	//----- nvinfo : EIATTR_EXIT_INSTR_OFFSETS
	.align		4
.L_103:
        /*002c*/ 	.byte	0x04, 0x1c
        /*002e*/ 	.short	(.L_105 - .L_104)


	//   ....[0]....
.L_104:
        /*0030*/ 	.word	0x000000b0


	//   ....[1]....
        /*0034*/ 	.word	0x000002c0


	//----- nvinfo : EIATTR_CRS_STACK_SIZE
	.align		4
.L_105:
        /*0038*/ 	.byte	0x04, 0x1e
        /*003a*/ 	.short	(.L_107 - .L_106)
.L_106:
        /*003c*/ 	.word	0x00000000


	//----- nvinfo : EIATTR_SW_WAR
	.align		4
.L_107:
        /*0040*/ 	.byte	0x04, 0x36
        /*0042*/ 	.short	(.L_109 - .L_108)
.L_108:
        /*0044*/ 	.word	0x00000008
.L_109:


//--------------------- .nv.callgraph             --------------------------
	.section	.nv.callgraph,"",@"SHT_CUDA_CALLGRAPH"
	.align	4
	.sectionentsize	8
	.align		4
        /*0000*/ 	.word	0x00000000
	.align		4
        /*0004*/ 	.word	0xffffffff
	.align		4
        /*0008*/ 	.word	index@(_Z9onetoten0v)
	.align		4
        /*000c*/ 	.word	index@(vprintf)
	.align		4
        /*0010*/ 	.word	index@(_Z9onetoten1v)
	.align		4
        /*0014*/ 	.word	index@(vprintf)
	.align		4
        /*0018*/ 	.word	index@(_Z9onetoten2v)
	.align		4
        /*001c*/ 	.word	index@(vprintf)
	.align		4
        /*0020*/ 	.word	index@(_Z9onetoten3v)
	.align		4
        /*0024*/ 	.word	index@(vprintf)
	.align		4
        /*0028*/ 	.word	index@(_Z9onetoten4v)
	.align		4
        /*002c*/ 	.word	index@(vprintf)
	.align		4
        /*0030*/ 	.word	index@(_Z8onetotenv)
	.align		4
        /*0034*/ 	.word	index@(vprintf)
	.align		4
        /*0038*/ 	.word	0x00000000
	.align		4
        /*003c*/ 	.word	0xfffffffe
	.align		4
        /*0040*/ 	.word	0x00000000
	.align		4
        /*0044*/ 	.word	0xfffffffd
	.align		4
        /*0048*/ 	.word	0x00000000
	.align		4
        /*004c*/ 	.word	0xfffffffc


//--------------------- .nv.constant4             --------------------------
	.section	.nv.constant4,"a",@progbits
	.align	8
	.align		8
.nv.constant4:
        /*0000*/ 	.dword	vprintf
	.align		8
        /*0008*/ 	.dword	n
	.align		8
        /*0010*/ 	.dword	$str


//--------------------- .text._Z9onetoten0v       --------------------------
	.section	.text._Z9onetoten0v,"ax",@progbits
	.align	128
        .global         _Z9onetoten0v
        .type           _Z9onetoten0v,@function
        .size           _Z9onetoten0v,(.L_x_35 - _Z9onetoten0v)
        .other          _Z9onetoten0v,@"STO_CUDA_ENTRY STV_DEFAULT"
_Z9onetoten0v:
.text._Z9onetoten0v:
[----:B------:R-:W0:Y:S01]  /*0000*/  LDC R1, c[0x0][0x37c] ;  /* 0x0000df00ff017b82 */ /* 0x000e220000000800 */
[----:B------:R-:W1:Y:S01]  /*0010*/  S2R R0, SR_TID.X ;  /* 0x0000000000007919 */ /* 0x000e620000002100 */
[----:B------:R-:W2:Y:S01]  /*0020*/  LDCU UR4, c[0x0][0x2f8] ;  /* 0x00005f00ff0477ac */ /* 0x000ea20008000800 */
[----:B0-----:R-:W-:Y:S01]  /*0030*/  VIADD R1, R1, 0xfffffff8 ;  /* 0xfffffff801017836 */ /* 0x001fe20000000000 */
[----:B------:R-:W0:Y:S04]  /*0040*/  LDCU UR5, c[0x0][0x2fc] ;  /* 0x00005f80ff0577ac */ /* 0x000e280008000800 */
[----:B--2---:R-:W-:-:S05]  /*0050*/  IADD3 R16, P1, PT, R1, UR4, RZ ;  /* 0x0000000401107c10 */ /* 0x004fca000ff3e0ff */
[----:B0-----:R-:W-:Y:S01]  /*0060*/  IMAD.X R2, RZ, RZ, UR5, P1 ;  /* 0x00000005ff027e24 */ /* 0x001fe200088e06ff */
[----:B-1----:R-:W-:-:S13]  /*0070*/  ISETP.NE.AND P0, PT, R0, 0x2, PT ;  /* 0x000000020000780c */ /* 0x002fda0003f05270 */
[----:B------:R-:W-:Y:S05]  /*0080*/  @!P0 BRA `(.L_x_0) ;  /* 0x00000004004c8947 */ /* 0x000fea0003800000 */
[----:B------:R-:W-:-:S13]  /*0090*/  ISETP.NE.AND P0, PT, R0, 0x1, PT ;  /* 0x000000010000780c */ /* 0x000fda0003f05270 */
[----:B------:R-:W-:Y:S05]  /*00a0*/  @!P0 BRA `(.L_x_1) ;  /* 0x0000000000b88947 */ /* 0x000fea0003800000 */
[----:B------:R-:W-:-:S13]  /*00b0*/  ISETP.NE.AND P0, PT, R0, RZ, PT ;  /* 0x000000ff0000720c */ /* 0x000fda0003f05270 */
[----:B------:R-:W-:Y:S05]  /*00c0*/  @P0 EXIT ;  /* 0x000000000000094d */ /* 0x000fea0003800000 */
[----:B------:R-:W-:Y:S01]  /*00d0*/  MOV R17, 0x0 ;  /* 0x0000000000117802 */ /* 0x000fe20000000f00 */
[----:B------:R0:W-:Y:S01]  /*00e0*/  STL.64 [R1], RZ ;  /* 0x000000ff01007387 */ /* 0x0001e20000100a00 */
[----:B------:R-:W1:Y:S01]  /*00f0*/  LDCU.64 UR4, c[0x4][0x10] ;  /* 0x01000200ff0477ac */ /* 0x000e620008000a00 */
[----:B------:R-:W-:Y:S01]  /*0100*/  IMAD.MOV.U32 R6, RZ, RZ, R16 ;  /* 0x000000ffff067224 */ /* 0x000fe200078e0010 */
[----:B------:R0:W2:Y:S01]  /*0110*/  LDC.64 R8, c[0x4][R17] ;  /* 0x0100000011087b82 */ /* 0x0000a20000000a00 */
[----:B------:R-:W-:Y:S02]  /*0120*/  MOV R7, R2 ;  /* 0x0000000200077202 */ /* 0x000fe40000000f00 */
[----:B-1----:R-:W-:Y:S01]  /*0130*/  MOV R4, UR4 ;  /* 0x0000000400047c02 */ /* 0x002fe20008000f00 */
[----:B0-----:R-:W-:-:S07]  /*0140*/  IMAD.U32 R5, RZ, RZ, UR5 ;  /* 0x00000005ff057e24 */ /* 0x001fce000f8e00ff */
[----:B------:R-:W-:-:S07]  /*0150*/  LEPC R20, `(.L_x_2) ;  /* 0x000000001014794e */ /* 0x000fce0000000000 */
[----:B--2---:R-:W-:Y:S05]  /*0160*/  CALL.ABS.NOINC R8 ;  /* 0x0000000008007343 */ /* 0x004fea0003c00000 */
.L_x_2:
[----:B------:R-:W-:Y:S01]  /*0170*/  IMAD.MOV.U32 R11, RZ, RZ, 0x3 ;  /* 0x00000003ff0b7424 */ /* 0x000fe200078e00ff */
[----:B------:R0:W1:Y:S01]  /*0180*/  LDC.64 R8, c[0x4][R17] ;  /* 0x0100000011087b82 */ /* 0x0000620000000a00 */
[----:B------:R-:W-:Y:S01]  /*0190*/  IMAD.MOV.U32 R10, RZ, RZ, RZ ;  /* 0x000000ffff0a7224 */ /* 0x000fe200078e00ff */
[----:B------:R-:W2:Y:S01]  /*01a0*/  LDCU.64 UR4, c[0x4][0x10] ;  /* 0x01000200ff0477ac */ /* 0x000ea20008000a00 */
[----:B------:R-:W-:Y:S01]  /*01b0*/  IMAD.MOV.U32 R6, RZ, RZ, R16 ;  /* 0x000000ffff067224 */ /* 0x000fe200078e0010 */
[----:B------:R-:W-:Y:S02]  /*01c0*/  MOV R7, R2 ;  /* 0x0000000200077202 */ /* 0x000fe40000000f00 */
[----:B------:R0:W-:Y:S01]  /*01d0*/  STL.64 [R1], R10 ;  /* 0x0000000a01007387 */ /* 0x0001e20000100a00 */
[----:B--2---:R-:W-:Y:S01]  /*01e0*/  MOV R4, UR4 ;  /* 0x0000000400047c02 */ /* 0x004fe20008000f00 */
[----:B0-----:R-:W-:-:S07]  /*01f0*/  IMAD.U32 R5, RZ, RZ, UR5 ;  /* 0x00000005ff057e24 */ /* 0x001fce000f8e00ff */
[----:B------:R-:W-:-:S07]  /*0200*/  LEPC R20, `(.L_x_3) ;  /* 0x000000001014794e */ /* 0x000fce0000000000 */
[----:B-1----:R-:W-:Y:S05]  /*0210*/  CALL.ABS.NOINC R8 ;  /* 0x0000000008007343 */ /* 0x002fea0003c00000 */
.L_x_3:
        /* <DEDUP_REMOVED lines=11> */
.L_x_4:
        /* <DEDUP_REMOVED lines=11> */
.L_x_5:
[----:B------:R-:W-:Y:S05]  /*0380*/  EXIT ;  /* 0x000000000000794d */ /* 0x000fea0003800000 */
.L_x_1:
[----:B------:R-:W-:Y:S01]  /*0390*/  IMAD.MOV.U32 R8, RZ, RZ, 0x1 ;  /* 0x00000001ff087424 */ /* 0x000fe200078e00ff */
[----:B------:R-:W-:Y:S01]  /*03a0*/  MOV R17, 0x0 ;  /* 0x0000000000117802 */ /* 0x000fe20000000f00 */
[----:B------:R-:W-:Y:S01]  /*03b0*/  IMAD.MOV.U32 R9, RZ, RZ, 0x1 ;  /* 0x00000001ff097424 */ /* 0x000fe200078e00ff */
[----:B------:R-:W0:Y:S01]  /*03c0*/  LDCU.64 UR4, c[0x4][0x10] ;  /* 0x01000200ff0477ac */ /* 0x000e220008000a00 */
[----:B------:R-:W-:Y:S01]  /*03d0*/  IMAD.MOV.U32 R6, RZ, RZ, R16 ;  /* 0x000000ffff067224 */ /* 0x000fe200078e0010 */
[----:B------:R1:W2:Y:S01]  /*03e0*/  LDC.64 R10, c[0x4][R17] ;  /* 0x01000000110a7b82 */ /* 0x0002a20000000a00 */
[----:B------:R-:W-:Y:S01]  /*03f0*/  MOV R7, R2 ;  /* 0x0000000200077202 */ /* 0x000fe20000000f00 */
[----:B------:R1:W-:Y:S01]  /*0400*/  STL.64 [R1], R8 ;  /* 0x0000000801007387 */ /* 0x0003e20000100a00 */
[----:B0-----:R-:W-:Y:S01]  /*0410*/  MOV R4, UR4 ;  /* 0x0000000400047c02 */ /* 0x001fe20008000f00 */
[----:B-1----:R-:W-:-:S07]  /*0420*/  IMAD.U32 R5, RZ, RZ, UR5 ;  /* 0x00000005ff057e24 */ /* 0x002fce000f8e00ff */
[----:B------:R-:W-:-:S07]  /*0430*/  LEPC R20, `(.L_x_6) ;  /* 0x000000001014794e */ /* 0x000fce0000000000 */
[----:B--2---:R-:W-:Y:S05]  /*0440*/  CALL.ABS.NOINC R10 ;  /* 0x000000000a007343 */ /* 0x004fea0003c00000 */
.L_x_6:
[----:B------:R-:W-:Y:S01]  /*0450*/  IMAD.MOV.U32 R8, RZ, RZ, 0x1 ;  /* 0x00000001ff087424 */ /* 0x000fe200078e00ff */
[----:B------:R0:W1:Y:S01]  /*0460*/  LDC.64 R10, c[0x4][R17] ;  /* 0x01000000110a7b82 */ /* 0x0000620000000a00 */
[----:B------:R-:W-:Y:S01]  /*0470*/  IMAD.MOV.U32 R9, RZ, RZ, 0x4 ;  /* 0x00000004ff097424 */ /* 0x000fe200078e00ff */
        /* <DEDUP_REMOVED lines=8> */
.L_x_7:
        /* <DEDUP_REMOVED lines=11> */
.L_x_8:
[----:B------:R-:W-:Y:S05]  /*05b0*/  EXIT ;  /* 0x000000000000794d */ /* 0x000fea0003800000 */
.L_x_0:
[----:B------:R-:W-:Y:S02]  /*05c0*/  HFMA2 R9, -RZ, RZ, 0, 1.1920928955078125e-07 ;  /* 0x00000002ff097431 */ /* 0x000fe400000001ff */
[----:B------:R-:W-:Y:S01]  /*05d0*/  IMAD.MOV.U32 R8, RZ, RZ, 0x2 ;  /* 0x00000002ff087424 */ /* 0x000fe200078e00ff */
[----:B------:R-:W-:Y:S01]  /*05e0*/  MOV R17, 0x0 ;  /* 0x0000000000117802 */ /* 0x000fe20000000f00 */
[----:B------:R-:W0:Y:S01]  /*05f0*/  LDCU.64 UR4, c[0x4][0x10] ;  /* 0x01000200ff0477ac */ /* 0x000e220008000a00 */
[----:B------:R-:W-:Y:S01]  /*0600*/  IMAD.MOV.U32 R6, RZ, RZ, R16 ;  /* 0x000000ffff067224 */ /* 0x000fe200078e0010 */
[----:B------:R-:W-:Y:S01]  /*0610*/  MOV R7, R2 ;  /* 0x0000000200077202 */ /* 0x000fe20000000f00 */
[----:B------:R1:W2:Y:S01]  /*0620*/  LDC.64 R10, c[0x4][R17] ;  /* 0x01000000110a7b82 */ /* 0x0002a20000000a00 */
[----:B------:R1:W-:Y:S01]  /*0630*/  STL.64 [R1], R8 ;  /* 0x0000000801007387 */ /* 0x0003e20000100a00 */
[----:B0-----:R-:W-:Y:S01]  /*0640*/  IMAD.U32 R4, RZ, RZ, UR4 ;  /* 0x00000004ff047e24 */ /* 0x001fe2000f8e00ff */
[----:B-1----:R-:W-:-:S07]  /*0650*/  MOV R5, UR5 ;  /* 0x0000000500057c02 */ /* 0x002fce0008000f00 */
[----:B------:R-:W-:-:S07]  /*0660*/  LEPC R20, `(.L_x_9) ;  /* 0x000000001014794e */ /* 0x000fce0000000000 */
[----:B--2---:R-:W-:Y:S05]  /*0670*/  CALL.ABS.NOINC R10 ;  /* 0x000000000a007343 */ /* 0x004fea0003c00000 */
.L_x_9:
[----:B------:R-:W-:Y:S02]  /*0680*/  HFMA2 R9, -RZ, RZ, 0, 2.98023223876953125e-07 ;  /* 0x00000005ff097431 */ /* 0x000fe400000001ff */
[----:B------:R-:W-:Y:S01]  /*0690*/  IMAD.MOV.U32 R8, RZ, RZ, 0x2 ;  /* 0x00000002ff087424 */ /* 0x000fe200078e00ff */
[----:B------:R0:W1:Y:S01]  /*06a0*/  LDC.64 R10, c[0x4][R17] ;  /* 0x01000000110a7b82 */ /* 0x0000620000000a00 */
[----:B------:R-:W2:Y:S01]  /*06b0*/  LDCU.64 UR4, c[0x4][0x10] ;  /* 0x01000200ff0477ac */ /* 0x000ea20008000a00 */
[----:B------:R-:W-:Y:S01]  /*06c0*/  IMAD.MOV.U32 R6, RZ, RZ, R16 ;  /* 0x000000ffff067224 */ /* 0x000fe200078e0010 */
[----:B------:R-:W-:Y:S01]  /*06d0*/  MOV R7, R2 ;  /* 0x0000000200077202 */ /* 0x000fe20000000f00 */
[----:B------:R0:W-:Y:S01]  /*06e0*/  STL.64 [R1], R8 ;  /* 0x0000000801007387 */ /* 0x0001e20000100a00 */
[----:B--2---:R-:W-:Y:S01]  /*06f0*/  IMAD.U32 R4, RZ, RZ, UR4 ;  /* 0x00000004ff047e24 */ /* 0x004fe2000f8e00ff */
[----:B0-----:R-:W-:-:S07]  /*0700*/  MOV R5, UR5 ;  /* 0x0000000500057c02 */ /* 0x001fce0008000f00 */
[----:B------:R-:W-:-:S07]  /*0710*/  LEPC R20, `(.L_x_10) ;  /* 0x000000001014794e */ /* 0x000fce0000000000 */
[----:B-1----:R-:W-:Y:S05]  /*0720*/  CALL.ABS.NOINC R10 ;  /* 0x000000000a007343 */ /* 0x002fea0003c00000 */
.L_x_10:
[----:B------:R-:W-:Y:S02]  /*0730*/  HFMA2 R9, -RZ, RZ, 0, 4.76837158203125e-07 ;  /* 0x00000008ff097431 */ /* 0x000fe400000001ff */
        /* <DEDUP_REMOVED lines=10> */
.L_x_11:
[----:B------:R-:W-:Y:S05]  /*07e0*/  EXIT ;  /* 0x000000000000794d */ /* 0x000fea0003800000 */
.L_x_12:
[----:B------:R-:W-:-:S00]  /*07f0*/  BRA `(.L_x_12) ;  /* 0xfffffffc00fc7947 */ /* 0x000fc0000383ffff */
[----:B------:R-:W-:-:S00]  /*0800*/  NOP ;  /* 0x0000000000007918 */ /* 0x000fc00000000000 */
[----:B------:R-:W-:-:S00]  /*0810*/  NOP ;  /* 0x0000000000007918 */ /* 0x000fc00000000000 */
[----:B------:R-:W-:-:S00]  /*0820*/  NOP ;  /* 0x0000000000007918 */ /* 0x000fc00000000000 */
[----:B------:R-:W-:-:S00]  /*0830*/  NOP ;  /* 0x0000000000007918 */ /* 0x000fc00000000000 */
[----:B------:R-:W-:-:S00]  /*0840*/  NOP ;  /* 0x0000000000007918 */ /* 0x000fc00000000000 */
[----:B------:R-:W-:-:S00]  /*0850*/  NOP ;  /* 0x0000000000007918 */ /* 0x000fc00000000000 */
[----:B------:R-:W-:-:S00]  /*0860*/  NOP ;  /* 0x0000000000007918 */ /* 0x000fc00000000000 */
[----:B------:R-:W-:-:S00]  /*0870*/  NOP ;  /* 0x0000000000007918 */ /* 0x000fc00000000000 */
.L_x_35:


//--------------------- .text._Z9onetoten1v       --------------------------
	.section	.text._Z9onetoten1v,"ax",@progbits
	.align	128
        .global         _Z9onetoten1v
        .type           _Z9onetoten1v,@function
        .size           _Z9onetoten1v,(.L_x_36 - _Z9onetoten1v)
        .other          _Z9onetoten1v,@"STO_CUDA_ENTRY STV_DEFAULT"
_Z9onetoten1v:
.text._Z9onetoten1v:
[----:B------:R-:W0:Y:S08]  /*0000*/  LDC R1, c[0x0][0x37c] ;  /* 0x0000df00ff017b82 */ /* 0x000e300000000800 */
[----:B------:R-:W1:Y:S01]  /*0010*/  S2UR UR5, SR_CgaCtaId ;  /* 0x00000000000579c3 */ /* 0x000e620000008800 */
[----:B------:R-:W-:Y:S01]  /*0020*/  UMOV UR4, 0x400 ;  /* 0x0000040000047882 */ /* 0x000fe20000000000 */
[----:B0-----:R-:W-:Y:S01]  /*0030*/  VIADD R1, R1, 0xfffffff8 ;  /* 0xfffffff801017836 */ /* 0x001fe20000000000 */
[----:B-1----:R-:W-:-:S09]  /*0040*/  ULEA UR4, UR5, UR4, 0x18 ;  /* 0x0000000405047291 */ /* 0x002fd2000f8ec0ff */
[----:B------:R-:W-:Y:S01]  /*0050*/  STS [UR4], RZ ;  /* 0x000000ffff007988 */ /* 0x000fe20008000804 */
[----:B------:R-:W-:Y:S06]  /*0060*/  BAR.SYNC.DEFER_BLOCKING 0x0 ;  /* 0x0000000000007b1d */ /* 0x000fec0000010000 */
[----:B------:R-:W0:Y:S01]  /*0070*/  LDS R3, [UR4] ;  /* 0x00000004ff037984 */ /* 0x000e220008000800 */
[----:B------:R-:W1:Y:S02]  /*0080*/  LDCU UR4, c[0x0][0x2f8] ;  /* 0x00005f00ff0477ac */ /* 0x000e640008000800 */
[----:B-1----:R-:W-:-:S02]  /*0090*/  IADD3 R16, P1, PT, R1, UR4, RZ ;  /* 0x0000000401107c10 */ /* 0x002fc4000ff3e0ff */
[----:B0-----:R-:W-:-:S13]  /*00a0*/  ISETP.GT.AND P0, PT, R3, 0x9, PT ;  /* 0x000000090300780c */ /* 0x001fda0003f04270 */
[----:B------:R-:W-:Y:S05]  /*00b0*/  @P0 EXIT ;  /* 0x000000000000094d */ /* 0x000fea0003800000 */
[----:B------:R-:W0:Y:S01]  /*00c0*/  S2R R2, SR_TID.X ;  /* 0x0000000000027919 */ /* 0x000e220000002100 */
[----:B------:R-:W1:Y:S02]  /*00d0*/  LDCU UR4, c[0x0][0x2fc] ;  /* 0x00005f80ff0477ac */ /* 0x000e640008000800 */
[----:B-1----:R-:W-:-:S07]  /*00e0*/  IMAD.X R17, RZ, RZ, UR4, P1 ;  /* 0x00000004ff117e24 */ /* 0x002fce00088e06ff */
.L_x_15:
[----:B0-----:R-:W-:-:S05]  /*00f0*/  IMAD.HI R0, R3, 0x55555556, RZ ;  /* 0x5555555603007827 */ /* 0x001fca00078e02ff */
[----:B------:R-:W-:-:S05]  /*0100*/  LEA.HI R0, R0, R0, RZ, 0x1 ;  /* 0x0000000000007211 */ /* 0x000fca00078f08ff */
[----:B------:R-:W-:-:S05]  /*0110*/  IMAD R5, R0, -0x3, R3 ;  /* 0xfffffffd00057824 */ /* 0x000fca00078e0203 */
[----:B0-----:R-:W-:-:S13]  /*0120*/  ISETP.NE.AND P0, PT, R5, R2, PT ;  /* 0x000000020500720c */ /* 0x001fda0003f05270 */
[----:B------:R-:W-:Y:S05]  /*0130*/  @P0 BRA `(.L_x_13) ;  /* 0x0000000000400947 */ /* 0x000fea0003800000 */
[----:B------:R-:W-:Y:S01]  /*0140*/  MOV R0, 0x0 ;  /* 0x0000000000007802 */ /* 0x000fe20000000f00 */
[----:B------:R0:W-:Y:S01]  /*0150*/  STL.64 [R1], R2 ;  /* 0x0000000201007387 */ /* 0x0001e20000100a00 */
[----:B------:R-:W1:Y:S01]  /*0160*/  LDCU.64 UR4, c[0x4][0x10] ;  /* 0x01000200ff0477ac */ /* 0x000e620008000a00 */
[----:B------:R-:W-:Y:S01]  /*0170*/  IMAD.MOV.U32 R6, RZ, RZ, R16 ;  /* 0x000000ffff067224 */ /* 0x000fe200078e0010 */
[----:B------:R0:W2:Y:S01]  /*0180*/  LDC.64 R8, c[0x4][R0] ;  /* 0x0100000000087b82 */ /* 0x0000a20000000a00 */
[----:B------:R-:W-:Y:S02]  /*0190*/  IMAD.MOV.U32 R7, RZ, RZ, R17 ;  /* 0x000000ffff077224 */ /* 0x000fe400078e0011 */
[----:B-1----:R-:W-:Y:S01]  /*01a0*/  IMAD.U32 R4, RZ, RZ, UR4 ;  /* 0x00000004ff047e24 */ /* 0x002fe2000f8e00ff */
[----:B0-----:R-:W-:-:S07]  /*01b0*/  MOV R5, UR5 ;  /* 0x0000000500057c02 */ /* 0x001fce0008000f00 */
[----:B------:R-:W-:-:S07]  /*01c0*/  LEPC R20, `(.L_x_14) ;  /* 0x000000001014794e */ /* 0x000fce0000000000 */
[----:B--2---:R-:W-:Y:S05]  /*01d0*/  CALL.ABS.NOINC R8 ;  /* 0x0000000008007343 */ /* 0x004fea0003c00000 */
.L_x_14:
[----:B------:R-:W0:Y:S01]  /*01e0*/  S2UR UR5, SR_CgaCtaId ;  /* 0x00000000000579c3 */ /* 0x000e220000008800 */
[----:B------:R-:W-:Y:S02]  /*01f0*/  UMOV UR4, 0x400 ;  /* 0x0000040000047882 */ /* 0x000fe40000000000 */
[----:B0-----:R-:W-:-:S09]  /*0200*/  ULEA UR4, UR5, UR4, 0x18 ;  /* 0x0000000405047291 */ /* 0x001fd2000f8ec0ff */
[----:B------:R-:W0:Y:S02]  /*0210*/  LDS R0, [UR4] ;  /* 0x00000004ff007984 */ /* 0x000e240008000800 */
[----:B0-----:R-:W-:-:S05]  /*0220*/  IADD3 R0, PT, PT, R0, 0x1, RZ ;  /* 0x0000000100007810 */ /* 0x001fca0007ffe0ff */
[----:B------:R0:W-:Y:S02]  /*0230*/  STS [UR4], R0 ;  /* 0x00000000ff007988 */ /* 0x0001e40008000804 */
.L_x_13:
[----:B------:R-:W-:Y:S05]  /*0240*/  WARPSYNC.ALL ;  /* 0x0000000000007948 */ /* 0x000fea0003800000 */
[----:B------:R-:W1:Y:S08]  /*0250*/  S2UR UR5, SR_CgaCtaId ;  /* 0x00000000000579c3 */ /* 0x000e700000008800 */
[----:B------:R-:W-:Y:S06]  /*0260*/  BAR.SYNC.DEFER_BLOCKING 0x0 ;  /* 0x0000000000007b1d */ /* 0x000fec0000010000 */
[----:B------:R-:W-:-:S02]  /*0270*/  UMOV UR4, 0x400 ;  /* 0x0000040000047882 */ /* 0x000fc40000000000 */
[----:B-1----:R-:W-:-:S09]  /*0280*/  ULEA UR4, UR5, UR4, 0x18 ;  /* 0x0000000405047291 */ /* 0x002fd2000f8ec0ff */
[----:B------:R-:W1:Y:S02]  /*0290*/  LDS R3, [UR4] ;  /* 0x00000004ff037984 */ /* 0x000e640008000800 */
[----:B-1----:R-:W-:-:S13]  /*02a0*/  ISETP.GE.AND P0, PT, R3, 0xa, PT ;  /* 0x0000000a0300780c */ /* 0x002fda0003f06270 */
[----:B------:R-:W-:Y:S05]  /*02b0*/  @!P0 BRA `(.L_x_15) ;  /* 0xfffffffc008c8947 */ /* 0x000fea000383ffff */
[----:B------:R-:W-:Y:S05]  /*02c0*/  EXIT ;  /* 0x000000000000794d */ /* 0x000fea0003800000 */
.L_x_16:
        /* <DEDUP_REMOVED lines=11> */
.L_x_36:


//--------------------- .text._Z9onetoten2v       --------------------------
	.section	.text._Z9onetoten2v,"ax",@progbits
	.align	128
        .global         _Z9onetoten2v
        .type           _Z9onetoten2v,@function
        .size           _Z9onetoten2v,(.L_x_37 - _Z9onetoten2v)
        .other          _Z9onetoten2v,@"STO_CUDA_ENTRY STV_DEFAULT"
_Z9onetoten2v:
.text._Z9onetoten2v:
        /* <DEDUP_REMOVED lines=15> */
.L_x_20:
[----:B------:R-:W-:Y:S05]  /*00f0*/  YIELD ;  /* 0x0000000000007946 */ /* 0x000fea0003800000 */
[----:B------:R-:W1:Y:S01]  /*0100*/  S2UR UR5, SR_CgaCtaId ;  /* 0x00000000000579c3 */ /* 0x000e620000008800 */
[----:B------:R-:W-:Y:S01]  /*0110*/  UMOV UR4, 0x400 ;  /* 0x0000040000047882 */ /* 0x000fe20000000000 */
[----:B------:R-:W-:Y:S01]  /*0120*/  BSSY.RECONVERGENT B6, `(.L_x_17) ;  /* 0x000001b000067945 */ /* 0x000fe20003800200 */
[----:B-1----:R-:W-:-:S06]  /*0130*/  ULEA UR4, UR5, UR4, 0x18 ;  /* 0x0000000405047291 */ /* 0x002fcc000f8ec0ff */
[----:B------:R-:W-:-:S05]  /*0140*/  IMAD.U32 R3, RZ, RZ, UR4 ;  /* 0x00000004ff037e24 */ /* 0x000fca000f8e00ff */
[----:B------:R-:W1:Y:S02]  /*0150*/  LDS R0, [R3] ;  /* 0x0000000003007984 */ /* 0x000e640000000800 */
[----:B-1----:R-:W-:-:S05]  /*0160*/  IMAD.HI R4, R0, 0x55555556, RZ ;  /* 0x5555555600047827 */ /* 0x002fca00078e02ff */
[----:B------:R-:W-:-:S05]  /*0170*/  LEA.HI R5, R4, R4, RZ, 0x1 ;  /* 0x0000000404057211 */ /* 0x000fca00078f08ff */
[----:B------:R-:W-:-:S05]  /*0180*/  IMAD R5, R5, -0x3, R0 ;  /* 0xfffffffd05057824 */ /* 0x000fca00078e0200 */
[----:B0-----:R-:W-:-:S13]  /*0190*/  ISETP.NE.AND P0, PT, R5, R2, PT ;  /* 0x000000020500720c */ /* 0x001fda0003f05270 */
[----:B------:R-:W-:Y:S05]  /*01a0*/  @P0 BRA `(.L_x_18) ;  /* 0x0000000000480947 */ /* 0x000fea0003800000 */
[----:B------:R-:W0:Y:S01]  /*01b0*/  LDS R3, [R3] ;  /* 0x0000000003037984 */ /* 0x000e220000000800 */
[----:B------:R-:W-:Y:S01]  /*01c0*/  MOV R0, 0x0 ;  /* 0x0000000000007802 */ /* 0x000fe20000000f00 */
[----:B------:R-:W1:Y:S01]  /*01d0*/  LDCU.64 UR4, c[0x4][0x10] ;  /* 0x01000200ff0477ac */ /* 0x000e620008000a00 */
[----:B------:R-:W-:Y:S01]  /*01e0*/  IMAD.MOV.U32 R6, RZ, RZ, R16 ;  /* 0x000000ffff067224 */ /* 0x000fe200078e0010 */
[----:B------:R-:W-:Y:S01]  /*01f0*/  MOV R7, R17 ;  /* 0x0000001100077202 */ /* 0x000fe20000000f00 */
[----:B------:R2:W3:Y:S01]  /*0200*/  LDC.64 R8, c[0x4][R0] ;  /* 0x0100000000087b82 */ /* 0x0004e20000000a00 */
[----:B-1----:R-:W-:Y:S01]  /*0210*/  MOV R4, UR4 ;  /* 0x0000000400047c02 */ /* 0x002fe20008000f00 */
[----:B------:R-:W-:Y:S01]  /*0220*/  IMAD.U32 R5, RZ, RZ, UR5 ;  /* 0x00000005ff057e24 */ /* 0x000fe2000f8e00ff */
[----:B0-----:R2:W-:Y:S06]  /*0230*/  STL.64 [R1], R2 ;  /* 0x0000000201007387 */ /* 0x0015ec0000100a00 */
[----:B------:R-:W-:-:S07]  /*0240*/  LEPC R20, `(.L_x_19) ;  /* 0x000000001014794e */ /* 0x000fce0000000000 */
[----:B--23--:R-:W-:Y:S05]  /*0250*/  CALL.ABS.NOINC R8 ;  /* 0x0000000008007343 */ /* 0x00cfea0003c00000 */
.L_x_19:
[----:B------:R-:W0:Y:S01]  /*0260*/  S2UR UR5, SR_CgaCtaId ;  /* 0x00000000000579c3 */ /* 0x000e220000008800 */
[----:B------:R-:W-:Y:S02]  /*0270*/  UMOV UR4, 0x400 ;  /* 0x0000040000047882 */ /* 0x000fe40000000000 */
[----:B0-----:R-:W-:-:S06]  /*0280*/  ULEA UR4, UR5, UR4, 0x18 ;  /* 0x0000000405047291 */ /* 0x001fcc000f8ec0ff */
[----:B------:R-:W-:-:S05]  /*0290*/  IMAD.U32 R3, RZ, RZ, UR4 ;  /* 0x00000004ff037e24 */ /* 0x000fca000f8e00ff */
[----:B------:R-:W0:Y:S02]  /*02a0*/  LDS R0, [R3] ;  /* 0x0000000003007984 */ /* 0x000e240000000800 */
[----:B0-----:R-:W-:-:S05]  /*02b0*/  IADD3 R0, PT, PT, R0, 0x1, RZ ;  /* 0x0000000100007810 */ /* 0x001fca0007ffe0ff */
[----:B------:R0:W-:Y:S02]  /*02c0*/  STS [R3], R0 ;  /* 0x0000000003007388 */ /* 0x0001e40000000800 */
.L_x_18:
[----:B------:R-:W-:Y:S05]  /*02d0*/  BSYNC.RECONVERGENT B6 ;  /* 0x0000000000067941 */ /* 0x000fea0003800200 */
.L_x_17:
[----:B0-----:R-:W0:Y:S02]  /*02e0*/  LDS R3, [R3] ;  /* 0x0000000003037984 */ /* 0x001e240000000800 */
[----:B0-----:R-:W-:-:S13]  /*02f0*/  ISETP.GE.AND P0, PT, R3, 0xa, PT ;  /* 0x0000000a0300780c */ /* 0x001fda0003f06270 */
[----:B------:R-:W-:Y:S05]  /*0300*/  @!P0 BRA `(.L_x_20) ;  /* 0xfffffffc00788947 */ /* 0x000fea000383ffff */
[----:B------:R-:W-:Y:S05]  /*0310*/  EXIT ;  /* 0x000000000000794d */ /* 0x000fea0003800000 */
.L_x_21:
        /* <DEDUP_REMOVED lines=14> */
.L_x_37:


//--------------------- .text._Z9onetoten3v       --------------------------
	.section	.text._Z9onetoten3v,"ax",@progbits
	.align	128
        .global         _Z9onetoten3v
        .type           _Z9onetoten3v,@function
        .size           _Z9onetoten3v,(.L_x_38 - _Z9onetoten3v)
        .other          _Z9onetoten3v,@"STO_CUDA_ENTRY STV_DEFAULT"
_Z9onetoten3v:
.text._Z9onetoten3v:
[----:B------:R-:W0:Y:S08]  /*0000*/  LDC R1, c[0x0][0x37c] ;  /* 0x0000df00ff017b82 */ /* 0x000e300000000800 */
[----:B------:R-:W1:Y:S01]  /*0010*/  LDC.64 R2, c[0x4][0x8] ;  /* 0x01000200ff027b82 */ /* 0x000e620000000a00 */
[----:B------:R-:W1:Y:S01]  /*0020*/  LDCU.64 UR36, c[0x0][0x358] ;  /* 0x00006b00ff2477ac */ /* 0x000e620008000a00 */
[----:B0-----:R-:W-:Y:S01]  /*0030*/  VIADD R1, R1, 0xfffffff8 ;  /* 0xfffffff801017836 */ /* 0x001fe20000000000 */
[----:B-1----:R0:W-:Y:S05]  /*0040*/  STG.E.STRONG.SYS desc[UR36][R2.64], RZ ;  /* 0x000000ff02007986 */ /* 0x0021ea000c115924 */
[----:B------:R-:W-:Y:S06]  /*0050*/  BAR.SYNC.DEFER_BLOCKING 0x0 ;  /* 0x0000000000007b1d */ /* 0x000fec0000010000 */
[----:B------:R-:W2:Y:S01]  /*0060*/  LDG.E.STRONG.SYS R0, desc[UR36][R2.64] ;  /* 0x0000002402007981 */ /* 0x000ea2000c1f5900 */
[----:B------:R-:W1:Y:S02]  /*0070*/  LDCU UR4, c[0x0][0x2f8] ;  /* 0x00005f00ff0477ac */ /* 0x000e640008000800 */
[----:B-1----:R-:W-:-:S02]  /*0080*/  IADD3 R18, P1, PT, R1, UR4, RZ ;  /* 0x0000000401127c10 */ /* 0x002fc4000ff3e0ff */
[----:B--2---:R-:W-:-:S13]  /*0090*/  ISETP.GT.AND P0, PT, R0, 0x9, PT ;  /* 0x000000090000780c */ /* 0x004fda0003f04270 */
[----:B0-----:R-:W-:Y:S05]  /*00a0*/  @P0 EXIT ;  /* 0x000000000000094d */ /* 0x001fea0003800000 */
[----:B------:R-:W0:Y:S01]  /*00b0*/  S2R R2, SR_TID.X ;  /* 0x0000000000027919 */ /* 0x000e220000002100 */
[----:B------:R-:W1:Y:S02]  /*00c0*/  LDCU UR4, c[0x0][0x2fc] ;  /* 0x00005f80ff0477ac */ /* 0x000e640008000800 */
[----:B-1----:R-:W-:-:S07]  /*00d0*/  IMAD.X R19, RZ, RZ, UR4, P1 ;  /* 0x00000004ff137e24 */ /* 0x002fce00088e06ff */
.L_x_25:
[----:B------:R-:W1:Y:S02]  /*00e0*/  LDC.64 R16, c[0x4][0x8] ;  /* 0x01000200ff107b82 */ /* 0x000e640000000a00 */
[----:B-1----:R-:W2:Y:S01]  /*00f0*/  LDG.E.STRONG.SYS R0, desc[UR36][R16.64] ;  /* 0x0000002410007981 */ /* 0x002ea2000c1f5900 */
[----:B------:R-:W-:Y:S05]  /*0100*/  YIELD ;  /* 0x0000000000007946 */ /* 0x000fea0003800000 */
[----:B------:R-:W-:Y:S01]  /*0110*/  BSSY.RECONVERGENT B6, `(.L_x_22) ;  /* 0x0000014000067945 */ /* 0x000fe20003800200 */
[----:B--2---:R-:W-:-:S05]  /*0120*/  IMAD.HI R3, R0, 0x55555556, RZ ;  /* 0x5555555600037827 */ /* 0x004fca00078e02ff */
[----:B------:R-:W-:-:S05]  /*0130*/  LEA.HI R3, R3, R3, RZ, 0x1 ;  /* 0x0000000303037211 */ /* 0x000fca00078f08ff */
[----:B------:R-:W-:-:S05]  /*0140*/  IMAD R3, R3, -0x3, R0 ;  /* 0xfffffffd03037824 */ /* 0x000fca00078e0200 */
[----:B0-----:R-:W-:-:S13]  /*0150*/  ISETP.NE.AND P0, PT, R3, R2, PT ;  /* 0x000000020300720c */ /* 0x001fda0003f05270 */
[----:B------:R-:W-:Y:S05]  /*0160*/  @P0 BRA `(.L_x_23) ;  /* 0x0000000000380947 */ /* 0x000fea0003800000 */
[----:B------:R-:W2:Y:S01]  /*0170*/  LDG.E.STRONG.SYS R3, desc[UR36][R16.64] ;  /* 0x0000002410037981 */ /* 0x000ea2000c1f5900 */
[----:B------:R-:W-:Y:S01]  /*0180*/  MOV R0, 0x0 ;  /* 0x0000000000007802 */ /* 0x000fe20000000f00 */
[----:B------:R-:W0:Y:S01]  /*0190*/  LDCU.64 UR4, c[0x4][0x10] ;  /* 0x01000200ff0477ac */ /* 0x000e220008000a00 */
[----:B------:R-:W-:Y:S02]  /*01a0*/  IMAD.MOV.U32 R6, RZ, RZ, R18 ;  /* 0x000000ffff067224 */ /* 0x000fe400078e0012 */
[----:B------:R1:W3:Y:S01]  /*01b0*/  LDC.64 R8, c[0x4][R0] ;  /* 0x0100000000087b82 */ /* 0x0002e20000000a00 */
[----:B------:R-:W-:Y:S02]  /*01c0*/  IMAD.MOV.U32 R7, RZ, RZ, R19 ;  /* 0x000000ffff077224 */ /* 0x000fe400078e0013 */
[----:B0-----:R-:W-:Y:S01]  /*01d0*/  IMAD.U32 R4, RZ, RZ, UR4 ;  /* 0x00000004ff047e24 */ /* 0x001fe2000f8e00ff */
[----:B------:R-:W-:Y:S01]  /*01e0*/  MOV R5, UR5 ;  /* 0x0000000500057c02 */ /* 0x000fe20008000f00 */
[----:B--23--:R1:W-:Y:S06]  /*01f0*/  STL.64 [R1], R2 ;  /* 0x0000000201007387 */ /* 0x00c3ec0000100a00 */
[----:B------:R-:W-:-:S07]  /*0200*/  LEPC R20, `(.L_x_24) ;  /* 0x000000001014794e */ /* 0x000fce0000000000 */
[----:B-1----:R-:W-:Y:S05]  /*0210*/  CALL.ABS.NOINC R8 ;  /* 0x0000000008007343 */ /* 0x002fea0003c00000 */
.L_x_24:
[----:B------:R-:W2:Y:S02]  /*0220*/  LDG.E.STRONG.SYS R0, desc[UR36][R16.64] ;  /* 0x0000002410007981 */ /* 0x000ea4000c1f5900 */
[----:B--2---:R-:W-:-:S05]  /*0230*/  IADD3 R3, PT, PT, R0, 0x1, RZ ;  /* 0x0000000100037810 */ /* 0x004fca0007ffe0ff */
[----:B------:R0:W-:Y:S02]  /*0240*/  STG.E.STRONG.SYS desc[UR36][R16.64], R3 ;  /* 0x0000000310007986 */ /* 0x0001e4000c115924 */
.L_x_23:
[----:B------:R-:W-:Y:S05]  /*0250*/  BSYNC.RECONVERGENT B6 ;  /* 0x0000000000067941 */ /* 0x000fea0003800200 */
.L_x_22:
[----:B0-----:R-:W2:Y:S02]  /*0260*/  LDG.E.STRONG.SYS R16, desc[UR36][R16.64] ;  /* 0x0000002410107981 */ /* 0x001ea4000c1f5900 */
[----:B--2---:R-:W-:-:S13]  /*0270*/  ISETP.GE.AND P0, PT, R16, 0xa, PT ;  /* 0x0000000a1000780c */ /* 0x004fda0003f06270 */
[----:B------:R-:W-:Y:S05]  /*0280*/  @!P0 BRA `(.L_x_25) ;  /* 0xfffffffc00948947 */ /* 0x000fea000383ffff */
[----:B------:R-:W-:Y:S05]  /*0290*/  EXIT ;  /* 0x000000000000794d */ /* 0x000fea0003800000 */
.L_x_26:
        /* <DEDUP_REMOVED lines=14> */
.L_x_38:


//--------------------- .text._Z9onetoten4v       --------------------------
	.section	.text._Z9onetoten4v,"ax",@progbits
	.align	128
        .global         _Z9onetoten4v
        .type           _Z9onetoten4v,@function
        .size           _Z9onetoten4v,(.L_x_39 - _Z9onetoten4v)
        .other          _Z9onetoten4v,@"STO_CUDA_ENTRY STV_DEFAULT"
_Z9onetoten4v:
.text._Z9onetoten4v:
        /* <DEDUP_REMOVED lines=10> */
[----:B0-----:R-:W-:-:S13]  /*00a0*/  ISETP.GT.U32.AND P0, PT, R0, 0x9, PT ;  /* 0x000000090000780c */ /* 0x001fda0003f04070 */
[----:B------:R-:W-:Y:S05]  /*00b0*/  @P0 EXIT ;  /* 0x000000000000094d */ /* 0x000fea0003800000 */
[----:B------:R-:W0:Y:S01]  /*00c0*/  S2R R2, SR_TID.X ;  /* 0x0000000000027919 */ /* 0x000e220000002100 */
[----:B------:R-:W1:Y:S02]  /*00d0*/  LDCU UR4, c[0x0][0x2fc] ;  /* 0x00005f80ff0477ac */ /* 0x000e640008000800 */
[----:B-1----:R-:W-:-:S07]  /*00e0*/  IMAD.X R17, RZ, RZ, UR4, P1 ;  /* 0x00000004ff117e24 */ /* 0x002fce00088e06ff */
.L_x_29:
[----:B------:R-:W-:Y:S05]  /*00f0*/  YIELD ;  /* 0x0000000000007946 */ /* 0x000fea0003800000 */
[----:B------:R-:W1:Y:S01]  /*0100*/  S2UR UR5, SR_CgaCtaId ;  /* 0x00000000000579c3 */ /* 0x000e620000008800 */
[----:B------:R-:W-:Y:S01]  /*0110*/  UMOV UR4, 0x400 ;  /* 0x0000040000047882 */ /* 0x000fe20000000000 */
[----:B------:R-:W-:Y:S01]  /*0120*/  IMAD.MOV.U32 R3, RZ, RZ, 0x64 ;  /* 0x00000064ff037424 */ /* 0x000fe200078e00ff */
[----:B------:R-:W-:Y:S01]  /*0130*/  BSSY.RECONVERGENT B6, `(.L_x_27) ;  /* 0x0000012000067945 */ /* 0x000fe20003800200 */
[----:B-1----:R-:W-:-:S09]  /*0140*/  ULEA UR4, UR5, UR4, 0x18 ;  /* 0x0000000405047291 */ /* 0x002fd2000f8ec0ff */
[----:B------:R-:W1:Y:S02]  /*0150*/  ATOMS.INC R3, [UR4], R3 ;  /* 0x00000003ff03798c */ /* 0x000e640009800004 */
[----:B-1----:R-:W-:-:S05]  /*0160*/  IMAD.HI R0, R3, 0x55555556, RZ ;  /* 0x5555555603007827 */ /* 0x002fca00078e02ff */
        /* <DEDUP_REMOVED lines=14> */
.L_x_28:
[----:B------:R-:W-:Y:S05]  /*0250*/  BSYNC.RECONVERGENT B6 ;  /* 0x0000000000067941 */ /* 0x000fea0003800200 */
.L_x_27:
[----:B------:R-:W0:Y:S01]  /*0260*/  S2UR UR5, SR_CgaCtaId ;  /* 0x00000000000579c3 */ /* 0x000e220000008800 */
[----:B------:R-:W-:Y:S02]  /*0270*/  UMOV UR4, 0x400 ;  /* 0x0000040000047882 */ /* 0x000fe40000000000 */
[----:B0-----:R-:W-:-:S09]  /*0280*/  ULEA UR4, UR5, UR4, 0x18 ;  /* 0x0000000405047291 */ /* 0x001fd2000f8ec0ff */
[----:B------:R-:W0:Y:S02]  /*0290*/  LDS R0, [UR4] ;  /* 0x00000004ff007984 */ /* 0x000e240008000800 */
[----:B0-----:R-:W-:-:S13]  /*02a0*/  ISETP.GE.U32.AND P0, PT, R0, 0xa, PT ;  /* 0x0000000a0000780c */ /* 0x001fda0003f06070 */
[----:B------:R-:W-:Y:S05]  /*02b0*/  @!P0 BRA `(.L_x_29) ;  /* 0xfffffffc008c8947 */ /* 0x000fea000383ffff */
[----:B------:R-:W-:Y:S05]  /*02c0*/  EXIT ;  /* 0x000000000000794d */ /* 0x000fea0003800000 */
.L_x_30:
        /* <DEDUP_REMOVED lines=11> */
.L_x_39:


//--------------------- .text._Z8onetotenv        --------------------------
	.section	.text._Z8onetotenv,"ax",@progbits
	.align	128
        .global         _Z8onetotenv
        .type           _Z8onetotenv,@function
        .size           _Z8onetotenv,(.L_x_40 - _Z8onetotenv)
        .other          _Z8onetotenv,@"STO_CUDA_ENTRY STV_DEFAULT"
_Z8onetotenv:
.text._Z8onetotenv:
        /* <DEDUP_REMOVED lines=15> */
.L_x_33:
        /* <DEDUP_REMOVED lines=22> */
.L_x_32:
[----:B------:R-:W-:Y:S05]  /*0250*/  BSYNC.RECONVERGENT B6 ;  /* 0x0000000000067941 */ /* 0x000fea0003800200 */
.L_x_31:
[----:B------:R-:W0:Y:S01]  /*0260*/  S2UR UR5, SR_CgaCtaId ;  /* 0x00000000000579c3 */ /* 0x000e220000008800 */
[----:B------:R-:W-:Y:S02]  /*0270*/  UMOV UR4, 0x400 ;  /* 0x0000040000047882 */ /* 0x000fe40000000000 */
[----:B0-----:R-:W-:-:S09]  /*0280*/  ULEA UR4, UR5, UR4, 0x18 ;  /* 0x0000000405047291 */ /* 0x001fd2000f8ec0ff */
[----:B------:R-:W0:Y:S02]  /*0290*/  LDS R0, [UR4] ;  /* 0x00000004ff007984 */ /* 0x000e240008000800 */
[----:B0-----:R-:W-:-:S13]  /*02a0*/  ISETP.GE.U32.AND P0, PT, R0, 0xa, PT ;  /* 0x0000000a0000780c */ /* 0x001fda0003f06070 */
[----:B------:R-:W-:Y:S05]  /*02b0*/  @!P0 BRA `(.L_x_33) ;  /* 0xfffffffc008c8947 */ /* 0x000fea000383ffff */
[----:B------:R-:W-:Y:S05]  /*02c0*/  EXIT ;  /* 0x000000000000794d */ /* 0x000fea0003800000 */
.L_x_34:
        /* <DEDUP_REMOVED lines=11> */
.L_x_40:


//--------------------- .nv.global.init           --------------------------
	.section	.nv.global.init,"aw",@progbits
.nv.global.init:
	.type		$str,@object
	.size		$str,(.L_1 - $str)
$str:
        /*0000*/ 	.byte	0x25, 0x64, 0x3a, 0x20, 0x25, 0x64, 0x0a, 0x00
.L_1:


//--------------------- .nv.shared.reserved.0     --------------------------
	.section	.nv.shared.reserved.0,"aw",@nobits
	.weak		__nv_reservedSMEM_offset_0_alias
	.size		__nv_reservedSMEM_offset_0_alias, 0, 64
	.other		__nv_reservedSMEM_offset_0_alias,@"STO_CUDA_RESERVED_SHARED STV_DEFAULT"
__nv_reservedSMEM_offset_0_alias:
	.zero		0
	.zero		64


//--------------------- .nv.global                --------------------------
	.section	.nv.global,"aw",@nobits
	.align	4
.nv.global:
	.type		n,@object
	.size		n,(.L_0 - n)
n:
	.zero		4
.L_0:


//--------------------- .nv.shared._Z9onetoten1v  --------------------------
	.section	.nv.shared._Z9onetoten1v,"aw",@nobits
	.sectionflags	@""
	.align	4
.nv.shared._Z9onetoten1v:
	.zero		1028


//--------------------- .nv.shared._Z9onetoten2v  --------------------------
	.section	.nv.shared._Z9onetoten2v,"aw",@nobits
	.sectionflags	@""
	.align	4
.nv.shared._Z9onetoten2v:
	.zero		1028


//--------------------- .nv.shared._Z9onetoten4v  --------------------------
	.section	.nv.shared._Z9onetoten4v,"aw",@nobits
	.sectionflags	@""
	.align	4
.nv.shared._Z9onetoten4v:
	.zero		1028


//--------------------- .nv.shared._Z8onetotenv   --------------------------
	.section	.nv.shared._Z8onetotenv,"aw",@nobits
	.sectionflags	@""
	.align	4
.nv.shared._Z8onetotenv:
	.zero		1028


//--------------------- .nv.constant0._Z9onetoten0v --------------------------
	.section	.nv.constant0._Z9onetoten0v,"a",@progbits
	.sectionflags	@""
	.align	4
.nv.constant0._Z9onetoten0v:
	.zero		896


//--------------------- .nv.constant0._Z9onetoten1v --------------------------
	.section	.nv.constant0._Z9onetoten1v,"a",@progbits
	.sectionflags	@""
	.align	4
.nv.constant0._Z9onetoten1v:
	.zero		896


//--------------------- .nv.constant0._Z9onetoten2v --------------------------
	.section	.nv.constant0._Z9onetoten2v,"a",@progbits
	.sectionflags	@""
	.align	4
.nv.constant0._Z9onetoten2v:
	.zero		896


//--------------------- .nv.constant0._Z9onetoten3v --------------------------
	.section	.nv.constant0._Z9onetoten3v,"a",@progbits
	.sectionflags	@""
	.align	4
.nv.constant0._Z9onetoten3v:
	.zero		896


//--------------------- .nv.constant0._Z9onetoten4v --------------------------
	.section	.nv.constant0._Z9onetoten4v,"a",@progbits
	.sectionflags	@""
	.align	4
.nv.constant0._Z9onetoten4v:
	.zero		896


//--------------------- .nv.constant0._Z8onetotenv --------------------------
	.section	.nv.constant0._Z8onetotenv,"a",@progbits
	.sectionflags	@""
	.align	4
.nv.constant0._Z8onetotenv:
	.zero		896


//--------------------- SYMBOLS --------------------------

	.type		.nv.reservedSmem.offset0,@object
	.size		.nv.reservedSmem.offset0,0x4
	.type		.nv.reservedSmem.cap,@object
	.size		.nv.reservedSmem.cap,0x4
	.type		vprintf,@function
